//
// Generated by NVIDIA NVVM Compiler
//
// Compiler Build ID: CL-36424714
// Cuda compilation tools, release 13.0, V13.0.88
// Based on NVVM 20.0.0
//

.version 9.0
.target sm_100
.address_size 64

	// .globl	_Z16changeGlobalDatav
.global .align 4 .f32 globalData;

.visible .entry _Z16changeGlobalDatav()
{
	.reg .b32 	%f<3>;

	ld.global.f32 	%f1, [globalData];
	add.f32 	%f2, %f1, 0f3F800000;
	st.global.f32 	[globalData], %f2;
	ret;

}


// ===== COMPILED SASS (sm_100) =====

	.target	sm_100

	.elftype	@"ET_EXEC"


//--------------------- .note.nv.tkinfo           --------------------------
	.section	.note.nv.tkinfo,"",@"SHT_NOTE"
	.sectionflags	@"SHF_NOTE_NV_TKINFO"
	.tkinfo
        /*0018*/ 	.word	0x00000002
        /*0030*/ 	.string	""
        /*0030*/ 	.string	"ptxas"
        /*0030*/ 	.string	"Cuda compilation tools, release 13.0, V13.0.88"
        /*0030*/ 	.string	"Build cuda_13.0.r13.0/compiler.36424714_0"
        /*0030*/ 	.string	"-arch sm_100 -m 64 "



//--------------------- .note.nv.cuinfo           --------------------------
	.section	.note.nv.cuinfo,"",@"SHT_NOTE"
	.sectionflags	@"SHF_NOTE_NV_CUINFO"
        /*0018*/ 	.short	0x0002
        /*001a*/ 	.short	0x0064
        /*001c*/ 	.short	0x0082
	.zero		2


//--------------------- .nv.info                  --------------------------
	.section	.nv.info,"",@"SHT_CUDA_INFO"
	.align	4


	//----- nvinfo : EIATTR_REGCOUNT
	.align		4
        /*0000*/ 	.byte	0x04, 0x2f
        /*0002*/ 	.short	(.L_2 - .L_1)
	.align		4
.L_1:
        /*0004*/ 	.word	index@(_Z16changeGlobalDatav)
        /*0008*/ 	.word	0x00000008


	//----- nvinfo : EIATTR_FRAME_SIZE
	.align		4
.L_2:
        /*000c*/ 	.byte	0x04, 0x11
        /*000e*/ 	.short	(.L_4 - .L_3)
	.align		4
.L_3:
        /*0010*/ 	.word	index@(_Z16changeGlobalDatav)
        /*0014*/ 	.word	0x00000000


	//----- nvinfo : EIATTR_MIN_STACK_SIZE
	.align		4
.L_4:
        /*0018*/ 	.byte	0x04, 0x12
        /*001a*/ 	.short	(.L_6 - .L_5)
	.align		4
.L_5:
        /*001c*/ 	.word	index@(_Z16changeGlobalDatav)
        /*0020*/ 	.word	0x00000000
.L_6:


//--------------------- .nv.compat                --------------------------
	.section	.nv.compat,"",@"SHT_CUDA_COMPAT_INFO"
	.align	4
        /*0000*/ 	.byte	0x02, 0x09, 0x00, 0x00, 0x02, 0x02, 0x01, 0x00, 0x02, 0x05, 0x05, 0x00, 0x03, 0x07, 0x01, 0x01
        /*0010*/ 	.byte	0x02, 0x03, 0x00, 0x00, 0x02, 0x06, 0x01, 0x00, 0x04, 0x0b, 0x08, 0x00, 0x09, 0x00, 0x00, 0x00
        /*0020*/ 	.byte	0x00, 0x00, 0x00, 0x00


//--------------------- .nv.info._Z16changeGlobalDatav --------------------------
	.section	.nv.info._Z16changeGlobalDatav,"",@"SHT_CUDA_INFO"
	.sectionflags	@""
	.align	4


	//----- nvinfo : EIATTR_CUDA_API_VERSION
	.align		4
        /*0000*/ 	.byte	0x04, 0x37
        /*0002*/ 	.short	(.L_8 - .L_7)
.L_7:
        /*0004*/ 	.word	0x00000082


	//----- nvinfo : EIATTR_SPARSE_MMA_MASK
	.align		4
.L_8:
        /*0008*/ 	.byte	0x03, 0x50
        /*000a*/ 	.short	0x0000


	//----- nvinfo : EIATTR_MAXREG_COUNT
	.align		4
        /*000c*/ 	.byte	0x03, 0x1b
        /*000e*/ 	.short	0x00ff


	//----- nvinfo : EIATTR_MERCURY_ISA_VERSION
	.align		4
        /*0010*/ 	.byte	0x03, 0x5f
        /*0012*/ 	.short	0x0101


	//----- nvinfo : EIATTR_VRC_CTA_INIT_COUNT
	.align		4
        /*0014*/ 	.byte	0x02, 0x4a
	.zero		1
	.zero		1


	//----- nvinfo : EIATTR_EXIT_INSTR_OFFSETS
	.align		4
        /*0018*/ 	.byte	0x04, 0x1c
        /*001a*/ 	.short	(.L_10 - .L_9)


	//   ....[0]....
.L_9:
        /*001c*/ 	.word	0x00000060


	//----- nvinfo : EIATTR_SW_WAR
	.align		4
.L_10:
        /*0020*/ 	.byte	0x04, 0x36
        /*0022*/ 	.short	(.L_12 - .L_11)
.L_11:
        /*0024*/ 	.word	0x00000008
.L_12:


//--------------------- .nv.callgraph             --------------------------
	.section	.nv.callgraph,"",@"SHT_CUDA_CALLGRAPH"
	.align	4
	.sectionentsize	8
	.align		4
        /*0000*/ 	.word	0x00000000
	.align		4
        /*0004*/ 	.word	0xffffffff
	.align		4
        /*0008*/ 	.word	0x00000000
	.align		4
        /*000c*/ 	.word	0xfffffffe
	.align		4
        /*0010*/ 	.word	0x00000000
	.align		4
        /*0014*/ 	.word	0xfffffffd
	.align		4
        /*0018*/ 	.word	0x00000000
	.align		4
        /*001c*/ 	.word	0xfffffffc


//--------------------- .nv.constant4             --------------------------
	.section	.nv.constant4,"a",@progbits
	.align	8
	.align		8
.nv.constant4:
        /*0000*/ 	.dword	globalData


//--------------------- .text._Z16changeGlobalDatav --------------------------
	.section	.text._Z16changeGlobalDatav,"ax",@progbits
	.align	128
        .global         _Z16changeGlobalDatav
        .type           _Z16changeGlobalDatav,@function
        .size           _Z16changeGlobalDatav,(.L_x_1 - _Z16changeGlobalDatav)
        .other          _Z16changeGlobalDatav,@"STO_CUDA_ENTRY STV_DEFAULT"
_Z16changeGlobalDatav:
.text._Z16changeGlobalDatav:
[----:B------:R-:W-:Y:S08]  /*0000*/  LDC R1, c[0x0][0x37c] ;  /* 0x0000df00ff017b82 */ /* 0x000ff00000000800 */
[----:B------:R-:W0:Y:S01]  /*0010*/  LDC.64 R2, c[0x4][RZ] ;  /* 0x01000000ff027b82 */ /* 0x000e220000000a00 */
[----:B------:R-:W0:Y:S02]  /*0020*/  LDCU.64 UR4, c[0x0][0x358] ;  /* 0x00006b00ff0477ac */ /* 0x000e240008000a00 */
[----:B0-----:R-:W2:Y:S02]  /*0030*/  LDG.E R0, desc[UR4][R2.64] ;  /* 0x0000000402007981 */ /* 0x001ea4000c1e1900 */
[----:B--2---:R-:W-:-:S05]  /*0040*/  FADD R5, R0, 1 ;  /* 0x3f80000000057421 */ /* 0x004fca0000000000 */
[----:B------:R-:W-:Y:S01]  /*0050*/  STG.E desc[UR4][R2.64], R5 ;  /* 0x0000000502007986 */ /* 0x000fe2000c101904 */
[----:B------:R-:W-:Y:S05]  /*0060*/  EXIT ;  /* 0x000000000000794d */ /* 0x000fea0003800000 */
.L_x_0:
[----:B------:R-:W-:-:S00]  /*0070*/  BRA `(.L_x_0) ;  /* 0xfffffffc00fc7947 */ /* 0x000fc0000383ffff */
[----:B------:R-:W-:-:S00]  /*0080*/  NOP ;  /* 0x0000000000007918 */ /* 0x000fc00000000000 */
[----:B------:R-:W-:-:S00]  /*0090*/  NOP ;  /* 0x0000000000007918 */ /* 0x000fc00000000000 */
[----:B------:R-:W-:-:S00]  /*00a0*/  NOP ;  /* 0x0000000000007918 */ /* 0x000fc00000000000 */
[----:B------:R-:W-:-:S00]  /*00b0*/  NOP ;  /* 0x0000000000007918 */ /* 0x000fc00000000000 */
[----:B------:R-:W-:-:S00]  /*00c0*/  NOP ;  /* 0x0000000000007918 */ /* 0x000fc00000000000 */
[----:B------:R-:W-:-:S00]  /*00d0*/  NOP ;  /* 0x0000000000007918 */ /* 0x000fc00000000000 */
[----:B------:R-:W-:-:S00]  /*00e0*/  NOP ;  /* 0x0000000000007918 */ /* 0x000fc00000000000 */
[----:B------:R-:W-:-:S00]  /*00f0*/  NOP ;  /* 0x0000000000007918 */ /* 0x000fc00000000000 */
.L_x_1:


//--------------------- .nv.shared.reserved.0     --------------------------
	.section	.nv.shared.reserved.0,"aw",@nobits
	.weak		__nv_reservedSMEM_offset_0_alias
	.size		__nv_reservedSMEM_offset_0_alias, 0, 64
	.other		__nv_reservedSMEM_offset_0_alias,@"STO_CUDA_RESERVED_SHARED STV_DEFAULT"
__nv_reservedSMEM_offset_0_alias:
	.zero		0
	.zero		64


//--------------------- .nv.global                --------------------------
	.section	.nv.global,"aw",@nobits
	.align	4
.nv.global:
	.type		globalData,@object
	.size		globalData,(.L_0 - globalData)
globalData:
	.zero		4
.L_0:


//--------------------- .nv.constant0._Z16changeGlobalDatav --------------------------
	.section	.nv.constant0._Z16changeGlobalDatav,"a",@progbits
	.sectionflags	@""
	.align	4
.nv.constant0._Z16changeGlobalDatav:
	.zero		896


//--------------------- SYMBOLS --------------------------

	.type		.nv.reservedSmem.offset0,@object
	.size		.nv.reservedSmem.offset0,0x4
